//
// Generated by NVIDIA NVVM Compiler
//
// Compiler Build ID: CL-36424714
// Cuda compilation tools, release 13.0, V13.0.88
// Based on NVVM 20.0.0
//

.version 9.0
.target sm_100
.address_size 64

	// .globl	_Z8MyKernelPf

.visible .entry _Z8MyKernelPf(
	.param .u64 .ptr .align 1 _Z8MyKernelPf_param_0
)
{


	ret;

}


// ===== COMPILED SASS (sm_100) =====

	.target	sm_100

	.elftype	@"ET_EXEC"


//--------------------- .note.nv.tkinfo           --------------------------
	.section	.note.nv.tkinfo,"",@"SHT_NOTE"
	.sectionflags	@"SHF_NOTE_NV_TKINFO"
	.tkinfo
        /*0018*/ 	.word	0x00000002
        /*0030*/ 	.string	""
        /*0030*/ 	.string	"ptxas"
        /*0030*/ 	.string	"Cuda compilation tools, release 13.0, V13.0.88"
        /*0030*/ 	.string	"Build cuda_13.0.r13.0/compiler.36424714_0"
        /*0030*/ 	.string	"-arch sm_100 -m 64 "



//--------------------- .note.nv.cuinfo           --------------------------
	.section	.note.nv.cuinfo,"",@"SHT_NOTE"
	.sectionflags	@"SHF_NOTE_NV_CUINFO"
        /*0018*/ 	.short	0x0002
        /*001a*/ 	.short	0x0064
        /*001c*/ 	.short	0x0082
	.zero		2


//--------------------- .nv.info                  --------------------------
	.section	.nv.info,"",@"SHT_CUDA_INFO"
	.align	4


	//----- nvinfo : EIATTR_REGCOUNT
	.align		4
        /*0000*/ 	.byte	0x04, 0x2f
        /*0002*/ 	.short	(.L_1 - .L_0)
	.align		4
.L_0:
        /*0004*/ 	.word	index@(_Z8MyKernelPf)
        /*0008*/ 	.word	0x00000004


	//----- nvinfo : EIATTR_FRAME_SIZE
	.align		4
.L_1:
        /*000c*/ 	.byte	0x04, 0x11
        /*000e*/ 	.short	(.L_3 - .L_2)
	.align		4
.L_2:
        /*0010*/ 	.word	index@(_Z8MyKernelPf)
        /*0014*/ 	.word	0x00000000


	//----- nvinfo : EIATTR_MIN_STACK_SIZE
	.align		4
.L_3:
        /*0018*/ 	.byte	0x04, 0x12
        /*001a*/ 	.short	(.L_5 - .L_4)
	.align		4
.L_4:
        /*001c*/ 	.word	index@(_Z8MyKernelPf)
        /*0020*/ 	.word	0x00000000
.L_5:


//--------------------- .nv.compat                --------------------------
	.section	.nv.compat,"",@"SHT_CUDA_COMPAT_INFO"
	.align	4
        /*0000*/ 	.byte	0x02, 0x09, 0x00, 0x00, 0x02, 0x02, 0x01, 0x00, 0x02, 0x05, 0x05, 0x00, 0x03, 0x07, 0x01, 0x01
        /*0010*/ 	.byte	0x02, 0x03, 0x00, 0x00, 0x02, 0x06, 0x01, 0x00, 0x04, 0x0b, 0x08, 0x00, 0x09, 0x00, 0x00, 0x00
        /*0020*/ 	.byte	0x00, 0x00, 0x00, 0x00


//--------------------- .nv.info._Z8MyKernelPf    --------------------------
	.section	.nv.info._Z8MyKernelPf,"",@"SHT_CUDA_INFO"
	.sectionflags	@""
	.align	4


	//----- nvinfo : EIATTR_CUDA_API_VERSION
	.align		4
        /*0000*/ 	.byte	0x04, 0x37
        /*0002*/ 	.short	(.L_7 - .L_6)
.L_6:
        /*0004*/ 	.word	0x00000082


	//----- nvinfo : EIATTR_KPARAM_INFO
	.align		4
.L_7:
        /*0008*/ 	.byte	0x04, 0x17
        /*000a*/ 	.short	(.L_9 - .L_8)
.L_8:
        /*000c*/ 	.word	0x00000000
        /*0010*/ 	.short	0x0000
        /*0012*/ 	.short	0x0000
        /*0014*/ 	.byte	0x00, 0xf5, 0x21, 0x00


	//----- nvinfo : EIATTR_SPARSE_MMA_MASK
	.align		4
.L_9:
        /*0018*/ 	.byte	0x03, 0x50
        /*001a*/ 	.short	0x0000


	//----- nvinfo : EIATTR_MAXREG_COUNT
	.align		4
        /*001c*/ 	.byte	0x03, 0x1b
        /*001e*/ 	.short	0x00ff


	//----- nvinfo : EIATTR_MERCURY_ISA_VERSION
	.align		4
        /*0020*/ 	.byte	0x03, 0x5f
        /*0022*/ 	.short	0x0101


	//----- nvinfo : EIATTR_VRC_CTA_INIT_COUNT
	.align		4
        /*0024*/ 	.byte	0x02, 0x4a
	.zero		1
	.zero		1


	//----- nvinfo : EIATTR_EXIT_INSTR_OFFSETS
	.align		4
        /*0028*/ 	.byte	0x04, 0x1c
        /*002a*/ 	.short	(.L_11 - .L_10)


	//   ....[0]....
.L_10:
        /*002c*/ 	.word	0x00000010


	//----- nvinfo : EIATTR_CBANK_PARAM_SIZE
	.align		4
.L_11:
        /*0030*/ 	.byte	0x03, 0x19
        /*0032*/ 	.short	0x0008


	//----- nvinfo : EIATTR_PARAM_CBANK
	.align		4
        /*0034*/ 	.byte	0x04, 0x0a
        /*0036*/ 	.short	(.L_13 - .L_12)
	.align		4
.L_12:
        /*0038*/ 	.word	index@(.nv.constant0._Z8MyKernelPf)
        /*003c*/ 	.short	0x0380
        /*003e*/ 	.short	0x0008


	//----- nvinfo : EIATTR_SW_WAR
	.align		4
.L_13:
        /*0040*/ 	.byte	0x04, 0x36
        /*0042*/ 	.short	(.L_15 - .L_14)
.L_14:
        /*0044*/ 	.word	0x00000008
.L_15:


//--------------------- .nv.callgraph             --------------------------
	.section	.nv.callgraph,"",@"SHT_CUDA_CALLGRAPH"
	.align	4
	.sectionentsize	8
	.align		4
        /*0000*/ 	.word	0x00000000
	.align		4
        /*0004*/ 	.word	0xffffffff
	.align		4
        /*0008*/ 	.word	0x00000000
	.align		4
        /*000c*/ 	.word	0xfffffffe
	.align		4
        /*0010*/ 	.word	0x00000000
	.align		4
        /*0014*/ 	.word	0xfffffffd
	.align		4
        /*0018*/ 	.word	0x00000000
	.align		4
        /*001c*/ 	.word	0xfffffffc


//--------------------- .text._Z8MyKernelPf       --------------------------
	.section	.text._Z8MyKernelPf,"ax",@progbits
	.align	128
        .global         _Z8MyKernelPf
        .type           _Z8MyKernelPf,@function
        .size           _Z8MyKernelPf,(.L_x_1 - _Z8MyKernelPf)
        .other          _Z8MyKernelPf,@"STO_CUDA_ENTRY STV_DEFAULT"
_Z8MyKernelPf:
.text._Z8MyKernelPf:
[----:B------:R-:W-:Y:S01]  /*0000*/  LDC R1, c[0x0][0x37c] ;  /* 0x0000df00ff017b82 */ /* 0x000fe20000000800 */
[----:B------:R-:W-:Y:S05]  /*0010*/  EXIT ;  /* 0x000000000000794d */ /* 0x000fea0003800000 */
.L_x_0:
[----:B------:R-:W-:-:S00]  /*0020*/  BRA `(.L_x_0) ;  /* 0xfffffffc00fc7947 */ /* 0x000fc0000383ffff */
[----:B------:R-:W-:-:S00]  /*0030*/  NOP ;  /* 0x0000000000007918 */ /* 0x000fc00000000000 */
        /* <DEDUP_REMOVED lines=12> */
.L_x_1:


//--------------------- .nv.shared.reserved.0     --------------------------
	.section	.nv.shared.reserved.0,"aw",@nobits
	.weak		__nv_reservedSMEM_offset_0_alias
	.size		__nv_reservedSMEM_offset_0_alias, 0, 64
	.other		__nv_reservedSMEM_offset_0_alias,@"STO_CUDA_RESERVED_SHARED STV_DEFAULT"
__nv_reservedSMEM_offset_0_alias:
	.zero		0
	.zero		64


//--------------------- .nv.constant0._Z8MyKernelPf --------------------------
	.section	.nv.constant0._Z8MyKernelPf,"a",@progbits
	.sectionflags	@""
	.align	4
.nv.constant0._Z8MyKernelPf:
	.zero		904


//--------------------- SYMBOLS --------------------------

	.type		.nv.reservedSmem.offset0,@object
	.size		.nv.reservedSmem.offset0,0x4
